//
// Generated by NVIDIA NVVM Compiler
//
// Compiler Build ID: CL-36424714
// Cuda compilation tools, release 13.0, V13.0.88
// Based on NVVM 20.0.0
//

.version 9.0
.target sm_100
.address_size 64

	// .globl	_Z13sumaVectorialPiS_S_i

.visible .entry _Z13sumaVectorialPiS_S_i(
	.param .u64 .ptr .align 1 _Z13sumaVectorialPiS_S_i_param_0,
	.param .u64 .ptr .align 1 _Z13sumaVectorialPiS_S_i_param_1,
	.param .u64 .ptr .align 1 _Z13sumaVectorialPiS_S_i_param_2,
	.param .u32 _Z13sumaVectorialPiS_S_i_param_3
)
{
	.reg .pred 	%p<2>;
	.reg .b32 	%r<9>;
	.reg .b64 	%rd<11>;

	ld.param.u64 	%rd1, [_Z13sumaVectorialPiS_S_i_param_0];
	ld.param.u64 	%rd2, [_Z13sumaVectorialPiS_S_i_param_1];
	ld.param.u64 	%rd3, [_Z13sumaVectorialPiS_S_i_param_2];
	ld.param.u32 	%r2, [_Z13sumaVectorialPiS_S_i_param_3];
	mov.u32 	%r3, %tid.x;
	mov.u32 	%r4, %ntid.x;
	mov.u32 	%r5, %ctaid.x;
	mad.lo.s32 	%r1, %r4, %r5, %r3;
	setp.ge.s32 	%p1, %r1, %r2;
	@%p1 bra 	$L__BB0_2;
	cvta.to.global.u64 	%rd4, %rd1;
	cvta.to.global.u64 	%rd5, %rd2;
	cvta.to.global.u64 	%rd6, %rd3;
	mul.wide.s32 	%rd7, %r1, 4;
	add.s64 	%rd8, %rd4, %rd7;
	ld.global.u32 	%r6, [%rd8];
	add.s64 	%rd9, %rd5, %rd7;
	ld.global.u32 	%r7, [%rd9];
	add.s32 	%r8, %r7, %r6;
	add.s64 	%rd10, %rd6, %rd7;
	st.global.u32 	[%rd10], %r8;
$L__BB0_2:
	ret;

}


// ===== COMPILED SASS (sm_100) =====

	.target	sm_100

	.elftype	@"ET_EXEC"


//--------------------- .note.nv.tkinfo           --------------------------
	.section	.note.nv.tkinfo,"",@"SHT_NOTE"
	.sectionflags	@"SHF_NOTE_NV_TKINFO"
	.tkinfo
        /*0018*/ 	.word	0x00000002
        /*0030*/ 	.string	""
        /*0030*/ 	.string	"ptxas"
        /*0030*/ 	.string	"Cuda compilation tools, release 13.0, V13.0.88"
        /*0030*/ 	.string	"Build cuda_13.0.r13.0/compiler.36424714_0"
        /*0030*/ 	.string	"-arch sm_100 -m 64 "



//--------------------- .note.nv.cuinfo           --------------------------
	.section	.note.nv.cuinfo,"",@"SHT_NOTE"
	.sectionflags	@"SHF_NOTE_NV_CUINFO"
        /*0018*/ 	.short	0x0002
        /*001a*/ 	.short	0x0064
        /*001c*/ 	.short	0x0082
	.zero		2


//--------------------- .nv.info                  --------------------------
	.section	.nv.info,"",@"SHT_CUDA_INFO"
	.align	4


	//----- nvinfo : EIATTR_REGCOUNT
	.align		4
        /*0000*/ 	.byte	0x04, 0x2f
        /*0002*/ 	.short	(.L_1 - .L_0)
	.align		4
.L_0:
        /*0004*/ 	.word	index@(_Z13sumaVectorialPiS_S_i)
        /*0008*/ 	.word	0x0000000c


	//----- nvinfo : EIATTR_FRAME_SIZE
	.align		4
.L_1:
        /*000c*/ 	.byte	0x04, 0x11
        /*000e*/ 	.short	(.L_3 - .L_2)
	.align		4
.L_2:
        /*0010*/ 	.word	index@(_Z13sumaVectorialPiS_S_i)
        /*0014*/ 	.word	0x00000000


	//----- nvinfo : EIATTR_MIN_STACK_SIZE
	.align		4
.L_3:
        /*0018*/ 	.byte	0x04, 0x12
        /*001a*/ 	.short	(.L_5 - .L_4)
	.align		4
.L_4:
        /*001c*/ 	.word	index@(_Z13sumaVectorialPiS_S_i)
        /*0020*/ 	.word	0x00000000
.L_5:


//--------------------- .nv.compat                --------------------------
	.section	.nv.compat,"",@"SHT_CUDA_COMPAT_INFO"
	.align	4
        /*0000*/ 	.byte	0x02, 0x09, 0x00, 0x00, 0x02, 0x02, 0x01, 0x00, 0x02, 0x05, 0x05, 0x00, 0x03, 0x07, 0x01, 0x01
        /*0010*/ 	.byte	0x02, 0x03, 0x00, 0x00, 0x02, 0x06, 0x01, 0x00, 0x04, 0x0b, 0x08, 0x00, 0x09, 0x00, 0x00, 0x00
        /*0020*/ 	.byte	0x00, 0x00, 0x00, 0x00


//--------------------- .nv.info._Z13sumaVectorialPiS_S_i --------------------------
	.section	.nv.info._Z13sumaVectorialPiS_S_i,"",@"SHT_CUDA_INFO"
	.sectionflags	@""
	.align	4


	//----- nvinfo : EIATTR_CUDA_API_VERSION
	.align		4
        /*0000*/ 	.byte	0x04, 0x37
        /*0002*/ 	.short	(.L_7 - .L_6)
.L_6:
        /*0004*/ 	.word	0x00000082


	//----- nvinfo : EIATTR_KPARAM_INFO
	.align		4
.L_7:
        /*0008*/ 	.byte	0x04, 0x17
        /*000a*/ 	.short	(.L_9 - .L_8)
.L_8:
        /*000c*/ 	.word	0x00000000
        /*0010*/ 	.short	0x0003
        /*0012*/ 	.short	0x0018
        /*0014*/ 	.byte	0x00, 0xf0, 0x11, 0x00


	//----- nvinfo : EIATTR_KPARAM_INFO
	.align		4
.L_9:
        /*0018*/ 	.byte	0x04, 0x17
        /*001a*/ 	.short	(.L_11 - .L_10)
.L_10:
        /*001c*/ 	.word	0x00000000
        /*0020*/ 	.short	0x0002
        /*0022*/ 	.short	0x0010
        /*0024*/ 	.byte	0x00, 0xf5, 0x21, 0x00


	//----- nvinfo : EIATTR_KPARAM_INFO
	.align		4
.L_11:
        /*0028*/ 	.byte	0x04, 0x17
        /*002a*/ 	.short	(.L_13 - .L_12)
.L_12:
        /*002c*/ 	.word	0x00000000
        /*0030*/ 	.short	0x0001
        /*0032*/ 	.short	0x0008
        /*0034*/ 	.byte	0x00, 0xf5, 0x21, 0x00


	//----- nvinfo : EIATTR_KPARAM_INFO
	.align		4
.L_13:
        /*0038*/ 	.byte	0x04, 0x17
        /*003a*/ 	.short	(.L_15 - .L_14)
.L_14:
        /*003c*/ 	.word	0x00000000
        /*0040*/ 	.short	0x0000
        /*0042*/ 	.short	0x0000
        /*0044*/ 	.byte	0x00, 0xf5, 0x21, 0x00


	//----- nvinfo : EIATTR_SPARSE_MMA_MASK
	.align		4
.L_15:
        /*0048*/ 	.byte	0x03, 0x50
        /*004a*/ 	.short	0x0000


	//----- nvinfo : EIATTR_MAXREG_COUNT
	.align		4
        /*004c*/ 	.byte	0x03, 0x1b
        /*004e*/ 	.short	0x00ff


	//----- nvinfo : EIATTR_MERCURY_ISA_VERSION
	.align		4
        /*0050*/ 	.byte	0x03, 0x5f
        /*0052*/ 	.short	0x0101


	//----- nvinfo : EIATTR_VRC_CTA_INIT_COUNT
	.align		4
        /*0054*/ 	.byte	0x02, 0x4a
	.zero		1
	.zero		1


	//----- nvinfo : EIATTR_EXIT_INSTR_OFFSETS
	.align		4
        /*0058*/ 	.byte	0x04, 0x1c
        /*005a*/ 	.short	(.L_17 - .L_16)


	//   ....[0]....
.L_16:
        /*005c*/ 	.word	0x00000070


	//   ....[1]....
        /*0060*/ 	.word	0x00000130


	//----- nvinfo : EIATTR_CBANK_PARAM_SIZE
	.align		4
.L_17:
        /*0064*/ 	.byte	0x03, 0x19
        /*0066*/ 	.short	0x001c


	//----- nvinfo : EIATTR_PARAM_CBANK
	.align		4
        /*0068*/ 	.byte	0x04, 0x0a
        /*006a*/ 	.short	(.L_19 - .L_18)
	.align		4
.L_18:
        /*006c*/ 	.word	index@(.nv.constant0._Z13sumaVectorialPiS_S_i)
        /*0070*/ 	.short	0x0380
        /*0072*/ 	.short	0x001c


	//----- nvinfo : EIATTR_SW_WAR
	.align		4
.L_19:
        /*0074*/ 	.byte	0x04, 0x36
        /*0076*/ 	.short	(.L_21 - .L_20)
.L_20:
        /*0078*/ 	.word	0x00000008
.L_21:


//--------------------- .nv.callgraph             --------------------------
	.section	.nv.callgraph,"",@"SHT_CUDA_CALLGRAPH"
	.align	4
	.sectionentsize	8
	.align		4
        /*0000*/ 	.word	0x00000000
	.align		4
        /*0004*/ 	.word	0xffffffff
	.align		4
        /*0008*/ 	.word	0x00000000
	.align		4
        /*000c*/ 	.word	0xfffffffe
	.align		4
        /*0010*/ 	.word	0x00000000
	.align		4
        /*0014*/ 	.word	0xfffffffd
	.align		4
        /*0018*/ 	.word	0x00000000
	.align		4
        /*001c*/ 	.word	0xfffffffc


//--------------------- .text._Z13sumaVectorialPiS_S_i --------------------------
	.section	.text._Z13sumaVectorialPiS_S_i,"ax",@progbits
	.align	128
        .global         _Z13sumaVectorialPiS_S_i
        .type           _Z13sumaVectorialPiS_S_i,@function
        .size           _Z13sumaVectorialPiS_S_i,(.L_x_1 - _Z13sumaVectorialPiS_S_i)
        .other          _Z13sumaVectorialPiS_S_i,@"STO_CUDA_ENTRY STV_DEFAULT"
_Z13sumaVectorialPiS_S_i:
.text._Z13sumaVectorialPiS_S_i:
[----:B------:R-:W-:Y:S01]  /*0000*/  LDC R1, c[0x0][0x37c] ;  /* 0x0000df00ff017b82 */ /* 0x000fe20000000800 */
[----:B------:R-:W0:Y:S01]  /*0010*/  S2R R9, SR_TID.X ;  /* 0x0000000000097919 */ /* 0x000e220000002100 */
[----:B------:R-:W0:Y:S01]  /*0020*/  LDCU UR4, c[0x0][0x360] ;  /* 0x00006c00ff0477ac */ /* 0x000e220008000800 */
[----:B------:R-:W0:Y:S01]  /*0030*/  S2R R0, SR_CTAID.X ;  /* 0x0000000000007919 */ /* 0x000e220000002500 */
[----:B------:R-:W1:Y:S01]  /*0040*/  LDCU UR5, c[0x0][0x398] ;  /* 0x00007300ff0577ac */ /* 0x000e620008000800 */
[----:B0-----:R-:W-:-:S05]  /*0050*/  IMAD R9, R0, UR4, R9 ;  /* 0x0000000400097c24 */ /* 0x001fca000f8e0209 */
[----:B-1----:R-:W-:-:S13]  /*0060*/  ISETP.GE.AND P0, PT, R9, UR5, PT ;  /* 0x0000000509007c0c */ /* 0x002fda000bf06270 */
[----:B------:R-:W-:Y:S05]  /*0070*/  @P0 EXIT ;  /* 0x000000000000094d */ /* 0x000fea0003800000 */
[----:B------:R-:W0:Y:S01]  /*0080*/  LDC.64 R2, c[0x0][0x380] ;  /* 0x0000e000ff027b82 */ /* 0x000e220000000a00 */
[----:B------:R-:W1:Y:S07]  /*0090*/  LDCU.64 UR4, c[0x0][0x358] ;  /* 0x00006b00ff0477ac */ /* 0x000e6e0008000a00 */
[----:B------:R-:W2:Y:S08]  /*00a0*/  LDC.64 R4, c[0x0][0x388] ;  /* 0x0000e200ff047b82 */ /* 0x000eb00000000a00 */
[----:B------:R-:W3:Y:S01]  /*00b0*/  LDC.64 R6, c[0x0][0x390] ;  /* 0x0000e400ff067b82 */ /* 0x000ee20000000a00 */
[----:B0-----:R-:W-:-:S06]  /*00c0*/  IMAD.WIDE R2, R9, 0x4, R2 ;  /* 0x0000000409027825 */ /* 0x001fcc00078e0202 */
[----:B-1----:R-:W4:Y:S01]  /*00d0*/  LDG.E R2, desc[UR4][R2.64] ;  /* 0x0000000402027981 */ /* 0x002f22000c1e1900 */
[----:B--2---:R-:W-:-:S06]  /*00e0*/  IMAD.WIDE R4, R9, 0x4, R4 ;  /* 0x0000000409047825 */ /* 0x004fcc00078e0204 */
[----:B------:R-:W4:Y:S01]  /*00f0*/  LDG.E R5, desc[UR4][R4.64] ;  /* 0x0000000404057981 */ /* 0x000f22000c1e1900 */
[----:B---3--:R-:W-:Y:S01]  /*0100*/  IMAD.WIDE R6, R9, 0x4, R6 ;  /* 0x0000000409067825 */ /* 0x008fe200078e0206 */
[----:B----4-:R-:W-:-:S05]  /*0110*/  IADD3 R9, PT, PT, R2, R5, RZ ;  /* 0x0000000502097210 */ /* 0x010fca0007ffe0ff */
[----:B------:R-:W-:Y:S01]  /*0120*/  STG.E desc[UR4][R6.64], R9 ;  /* 0x0000000906007986 */ /* 0x000fe2000c101904 */
[----:B------:R-:W-:Y:S05]  /*0130*/  EXIT ;  /* 0x000000000000794d */ /* 0x000fea0003800000 */
.L_x_0:
[----:B------:R-:W-:-:S00]  /*0140*/  BRA `(.L_x_0) ;  /* 0xfffffffc00fc7947 */ /* 0x000fc0000383ffff */
[----:B------:R-:W-:-:S00]  /*0150*/  NOP ;  /* 0x0000000000007918 */ /* 0x000fc00000000000 */
        /* <DEDUP_REMOVED lines=10> */
.L_x_1:


//--------------------- .nv.shared.reserved.0     --------------------------
	.section	.nv.shared.reserved.0,"aw",@nobits
	.weak		__nv_reservedSMEM_offset_0_alias
	.size		__nv_reservedSMEM_offset_0_alias, 0, 64
	.other		__nv_reservedSMEM_offset_0_alias,@"STO_CUDA_RESERVED_SHARED STV_DEFAULT"
__nv_reservedSMEM_offset_0_alias:
	.zero		0
	.zero		64


//--------------------- .nv.constant0._Z13sumaVectorialPiS_S_i --------------------------
	.section	.nv.constant0._Z13sumaVectorialPiS_S_i,"a",@progbits
	.sectionflags	@""
	.align	4
.nv.constant0._Z13sumaVectorialPiS_S_i:
	.zero		924


//--------------------- SYMBOLS --------------------------

	.type		.nv.reservedSmem.offset0,@object
	.size		.nv.reservedSmem.offset0,0x4
